//
// Generated by NVIDIA NVVM Compiler
//
// Compiler Build ID: CL-36424714
// Cuda compilation tools, release 13.0, V13.0.88
// Based on NVVM 20.0.0
//

.version 9.0
.target sm_100
.address_size 64

	// .globl	_Z9gpu_printv
.extern .func  (.param .b32 func_retval0) vprintf
(
	.param .b64 vprintf_param_0,
	.param .b64 vprintf_param_1
)
;
.global .align 1 .b8 $str[16] = {72, 101, 108, 108, 111, 32, 102, 114, 111, 109, 32, 71, 80, 85, 10};

.visible .entry _Z9gpu_printv()
{
	.reg .b32 	%r<3>;
	.reg .b64 	%rd<3>;

	mov.u64 	%rd1, $str;
	cvta.global.u64 	%rd2, %rd1;
	{ // callseq 0, 0
	.param .b64 param0;
	st.param.b64 	[param0], %rd2;
	.param .b64 param1;
	st.param.b64 	[param1], 0;
	.param .b32 retval0;
	call.uni (retval0), 
	vprintf, 
	(
	param0, 
	param1
	);
	ld.param.b32 	%r1, [retval0];
	} // callseq 0
	ret;

}


// ===== COMPILED SASS (sm_100) =====

	.target	sm_100

	.elftype	@"ET_EXEC"


//--------------------- .note.nv.tkinfo           --------------------------
	.section	.note.nv.tkinfo,"",@"SHT_NOTE"
	.sectionflags	@"SHF_NOTE_NV_TKINFO"
	.tkinfo
        /*0018*/ 	.word	0x00000002
        /*0030*/ 	.string	""
        /*0030*/ 	.string	"ptxas"
        /*0030*/ 	.string	"Cuda compilation tools, release 13.0, V13.0.88"
        /*0030*/ 	.string	"Build cuda_13.0.r13.0/compiler.36424714_0"
        /*0030*/ 	.string	"-arch sm_100 -m 64 "



//--------------------- .note.nv.cuinfo           --------------------------
	.section	.note.nv.cuinfo,"",@"SHT_NOTE"
	.sectionflags	@"SHF_NOTE_NV_CUINFO"
        /*0018*/ 	.short	0x0002
        /*001a*/ 	.short	0x0064
        /*001c*/ 	.short	0x0082
	.zero		2


//--------------------- .nv.info                  --------------------------
	.section	.nv.info,"",@"SHT_CUDA_INFO"
	.align	4


	//----- nvinfo : EIATTR_REGCOUNT
	.align		4
        /*0000*/ 	.byte	0x04, 0x2f
        /*0002*/ 	.short	(.L_2 - .L_1)
	.align		4
.L_1:
        /*0004*/ 	.word	index@(_Z9gpu_printv)
        /*0008*/ 	.word	0x00000018


	//----- nvinfo : EIATTR_FRAME_SIZE
	.align		4
.L_2:
        /*000c*/ 	.byte	0x04, 0x11
        /*000e*/ 	.short	(.L_4 - .L_3)
	.align		4
.L_3:
        /*0010*/ 	.word	index@(_Z9gpu_printv)
        /*0014*/ 	.word	0x00000000


	//----- nvinfo : EIATTR_MIN_STACK_SIZE
	.align		4
.L_4:
        /*0018*/ 	.byte	0x04, 0x12
        /*001a*/ 	.short	(.L_6 - .L_5)
	.align		4
.L_5:
        /*001c*/ 	.word	index@(_Z9gpu_printv)
        /*0020*/ 	.word	0x00000000
.L_6:


//--------------------- .nv.compat                --------------------------
	.section	.nv.compat,"",@"SHT_CUDA_COMPAT_INFO"
	.align	4
        /*0000*/ 	.byte	0x02, 0x09, 0x00, 0x00, 0x02, 0x02, 0x01, 0x00, 0x02, 0x05, 0x05, 0x00, 0x03, 0x07, 0x01, 0x01
        /*0010*/ 	.byte	0x02, 0x03, 0x00, 0x00, 0x02, 0x06, 0x01, 0x00, 0x04, 0x0b, 0x08, 0x00, 0x09, 0x00, 0x00, 0x00
        /*0020*/ 	.byte	0x00, 0x00, 0x00, 0x00


//--------------------- .nv.info._Z9gpu_printv    --------------------------
	.section	.nv.info._Z9gpu_printv,"",@"SHT_CUDA_INFO"
	.sectionflags	@""
	.align	4


	//----- nvinfo : EIATTR_CUDA_API_VERSION
	.align		4
        /*0000*/ 	.byte	0x04, 0x37
        /*0002*/ 	.short	(.L_8 - .L_7)
.L_7:
        /*0004*/ 	.word	0x00000082


	//----- nvinfo : EIATTR_SPARSE_MMA_MASK
	.align		4
.L_8:
        /*0008*/ 	.byte	0x03, 0x50
        /*000a*/ 	.short	0x0000


	//----- nvinfo : EIATTR_MAXREG_COUNT
	.align		4
        /*000c*/ 	.byte	0x03, 0x1b
        /*000e*/ 	.short	0x00ff


	//----- nvinfo : EIATTR_EXTERNS
	.align		4
        /*0010*/ 	.byte	0x04, 0x0f
        /*0012*/ 	.short	(.L_10 - .L_9)


	//   ....[0]....
	.align		4
.L_9:
        /*0014*/ 	.word	index@(vprintf)


	//----- nvinfo : EIATTR_MERCURY_ISA_VERSION
	.align		4
.L_10:
        /*0018*/ 	.byte	0x03, 0x5f
        /*001a*/ 	.short	0x0101


	//----- nvinfo : EIATTR_VRC_CTA_INIT_COUNT
	.align		4
        /*001c*/ 	.byte	0x02, 0x4a
	.zero		1
	.zero		1


	//----- nvinfo : EIATTR_SYSCALL_OFFSETS
	.align		4
        /*0020*/ 	.byte	0x04, 0x46
        /*0022*/ 	.short	(.L_12 - .L_11)


	//   ....[0]....
.L_11:
        /*0024*/ 	.word	0x00000080


	//----- nvinfo : EIATTR_EXIT_INSTR_OFFSETS
	.align		4
.L_12:
        /*0028*/ 	.byte	0x04, 0x1c
        /*002a*/ 	.short	(.L_14 - .L_13)


	//   ....[0]....
.L_13:
        /*002c*/ 	.word	0x00000090


	//----- nvinfo : EIATTR_SW_WAR
	.align		4
.L_14:
        /*0030*/ 	.byte	0x04, 0x36
        /*0032*/ 	.short	(.L_16 - .L_15)
.L_15:
        /*0034*/ 	.word	0x00000008
.L_16:


//--------------------- .nv.callgraph             --------------------------
	.section	.nv.callgraph,"",@"SHT_CUDA_CALLGRAPH"
	.align	4
	.sectionentsize	8
	.align		4
        /*0000*/ 	.word	0x00000000
	.align		4
        /*0004*/ 	.word	0xffffffff
	.align		4
        /*0008*/ 	.word	index@(_Z9gpu_printv)
	.align		4
        /*000c*/ 	.word	index@(vprintf)
	.align		4
        /*0010*/ 	.word	0x00000000
	.align		4
        /*0014*/ 	.word	0xfffffffe
	.align		4
        /*0018*/ 	.word	0x00000000
	.align		4
        /*001c*/ 	.word	0xfffffffd
	.align		4
        /*0020*/ 	.word	0x00000000
	.align		4
        /*0024*/ 	.word	0xfffffffc


//--------------------- .nv.constant4             --------------------------
	.section	.nv.constant4,"a",@progbits
	.align	8
	.align		8
.nv.constant4:
        /*0000*/ 	.dword	vprintf
	.align		8
        /*0008*/ 	.dword	$str


//--------------------- .text._Z9gpu_printv       --------------------------
	.section	.text._Z9gpu_printv,"ax",@progbits
	.align	128
        .global         _Z9gpu_printv
        .type           _Z9gpu_printv,@function
        .size           _Z9gpu_printv,(.L_x_2 - _Z9gpu_printv)
        .other          _Z9gpu_printv,@"STO_CUDA_ENTRY STV_DEFAULT"
_Z9gpu_printv:
.text._Z9gpu_printv:
[----:B------:R-:W0:Y:S01]  /*0000*/  LDC R1, c[0x0][0x37c] ;  /* 0x0000df00ff017b82 */ /* 0x000e220000000800 */
[----:B------:R-:W-:Y:S01]  /*0010*/  MOV R0, 0x0 ;  /* 0x0000000000007802 */ /* 0x000fe20000000f00 */
[----:B------:R-:W1:Y:S01]  /*0020*/  LDCU.64 UR4, c[0x4][0x8] ;  /* 0x01000100ff0477ac */ /* 0x000e620008000a00 */
[----:B------:R-:W-:-:S05]  /*0030*/  CS2R R6, SRZ ;  /* 0x0000000000067805 */ /* 0x000fca000001ff00 */
[----:B------:R2:W3:Y:S01]  /*0040*/  LDC.64 R2, c[0x4][R0] ;  /* 0x0100000000027b82 */ /* 0x0004e20000000a00 */
[----:B-1----:R-:W-:Y:S02]  /*0050*/  IMAD.U32 R4, RZ, RZ, UR4 ;  /* 0x00000004ff047e24 */ /* 0x002fe4000f8e00ff */
[----:B--2---:R-:W-:-:S07]  /*0060*/  IMAD.U32 R5, RZ, RZ, UR5 ;  /* 0x00000005ff057e24 */ /* 0x004fce000f8e00ff */
[----:B------:R-:W-:-:S07]  /*0070*/  LEPC R20, `(.L_x_0) ;  /* 0x000000001014794e */ /* 0x000fce0000000000 */
[----:B0--3--:R-:W-:Y:S05]  /*0080*/  CALL.ABS.NOINC R2 ;  /* 0x0000000002007343 */ /* 0x009fea0003c00000 */
.L_x_0:
[----:B------:R-:W-:Y:S05]  /*0090*/  EXIT ;  /* 0x000000000000794d */ /* 0x000fea0003800000 */
.L_x_1:
[----:B------:R-:W-:-:S00]  /*00a0*/  BRA `(.L_x_1) ;  /* 0xfffffffc00fc7947 */ /* 0x000fc0000383ffff */
[----:B------:R-:W-:-:S00]  /*00b0*/  NOP ;  /* 0x0000000000007918 */ /* 0x000fc00000000000 */
        /* <DEDUP_REMOVED lines=12> */
.L_x_2:


//--------------------- .nv.global.init           --------------------------
	.section	.nv.global.init,"aw",@progbits
.nv.global.init:
	.type		$str,@object
	.size		$str,(.L_0 - $str)
$str:
        /*0000*/ 	.byte	0x48, 0x65, 0x6c, 0x6c, 0x6f, 0x20, 0x66, 0x72, 0x6f, 0x6d, 0x20, 0x47, 0x50, 0x55, 0x0a, 0x00
.L_0:


//--------------------- .nv.shared.reserved.0     --------------------------
	.section	.nv.shared.reserved.0,"aw",@nobits
	.weak		__nv_reservedSMEM_offset_0_alias
	.size		__nv_reservedSMEM_offset_0_alias, 0, 64
	.other		__nv_reservedSMEM_offset_0_alias,@"STO_CUDA_RESERVED_SHARED STV_DEFAULT"
__nv_reservedSMEM_offset_0_alias:
	.zero		0
	.zero		64


//--------------------- .nv.constant0._Z9gpu_printv --------------------------
	.section	.nv.constant0._Z9gpu_printv,"a",@progbits
	.sectionflags	@""
	.align	4
.nv.constant0._Z9gpu_printv:
	.zero		896


//--------------------- SYMBOLS --------------------------

	.type		.nv.reservedSmem.offset0,@object
	.size		.nv.reservedSmem.offset0,0x4
	.type		vprintf,@function
